	.headerflags	@"EF_CUDA_TEXMODE_UNIFIED EF_CUDA_64BIT_ADDRESS EF_CUDA_ACCELERATORS EF_CUDA_SM90 EF_CUDA_VIRTUAL_SM(EF_CUDA_SM90)"
	.elftype	@"ET_EXEC"


//--------------------- .nv.info                  --------------------------
	.section	.nv.info,"",@"SHT_CUDA_INFO"
	.align	4


	//----- nvinfo : EIATTR_REGCOUNT
	.align		4
        /*0000*/ 	.byte	0x04, 0x2f
        /*0002*/ 	.short	(.L_1 - .L_0)
	.align		4
.L_0:
        /*0004*/ 	.word	index@(triton_poi_fused_max_pool2d_with_indices_0)
        /*0008*/ 	.word	0x00000017


	//----- nvinfo : EIATTR_MIN_STACK_SIZE
	.align		4
.L_1:
        /*000c*/ 	.byte	0x04, 0x12
        /*000e*/ 	.short	(.L_3 - .L_2)
	.align		4
.L_2:
        /*0010*/ 	.word	index@(triton_poi_fused_max_pool2d_with_indices_0)
        /*0014*/ 	.word	0x00000000


	//----- nvinfo : EIATTR_FRAME_SIZE
	.align		4
.L_3:
        /*0018*/ 	.byte	0x04, 0x11
        /*001a*/ 	.short	(.L_5 - .L_4)
	.align		4
.L_4:
        /*001c*/ 	.word	index@(triton_poi_fused_max_pool2d_with_indices_0)
        /*0020*/ 	.word	0x00000000


	//----- nvinfo : EIATTR_MIN_STACK_SIZE
	.align		4
.L_5:
        /*0024*/ 	.byte	0x04, 0x12
        /*0026*/ 	.short	(.L_7 - .L_6)
	.align		4
.L_6:
        /*0028*/ 	.word	index@(triton_poi_fused_max_pool2d_with_indices_0)
        /*002c*/ 	.word	0x00000000
.L_7:


//--------------------- .nv.info.triton_poi_fused_max_pool2d_with_indices_0 --------------------------
	.section	.nv.info.triton_poi_fused_max_pool2d_with_indices_0,"",@"SHT_CUDA_INFO"
	.sectionflags	@""
	.align	4


	//----- nvinfo : EIATTR_CUDA_API_VERSION
	.align		4
        /*0000*/ 	.byte	0x04, 0x37
        /*0002*/ 	.short	(.L_9 - .L_8)
.L_8:
        /*0004*/ 	.word	0x0000007c


	//----- nvinfo : EIATTR_KPARAM_INFO
	.align		4
.L_9:
        /*0008*/ 	.byte	0x04, 0x17
        /*000a*/ 	.short	(.L_11 - .L_10)
.L_10:
        /*000c*/ 	.word	0x00000000
        /*0010*/ 	.short	0x0002
        /*0012*/ 	.short	0x0010
        /*0014*/ 	.byte	0x00, 0xf0, 0x11, 0x00


	//----- nvinfo : EIATTR_KPARAM_INFO
	.align		4
.L_11:
        /*0018*/ 	.byte	0x04, 0x17
        /*001a*/ 	.short	(.L_13 - .L_12)
.L_12:
        /*001c*/ 	.word	0x00000000
        /*0020*/ 	.short	0x0001
        /*0022*/ 	.short	0x0008
        /*0024*/ 	.byte	0x00, 0xf4, 0x21, 0x00


	//----- nvinfo : EIATTR_KPARAM_INFO
	.align		4
.L_13:
        /*0028*/ 	.byte	0x04, 0x17
        /*002a*/ 	.short	(.L_15 - .L_14)
.L_14:
        /*002c*/ 	.word	0x00000000
        /*0030*/ 	.short	0x0000
        /*0032*/ 	.short	0x0000
        /*0034*/ 	.byte	0x00, 0xf4, 0x21, 0x00


	//----- nvinfo : EIATTR_SPARSE_MMA_MASK
	.align		4
.L_15:
        /*0038*/ 	.byte	0x03, 0x50
        /*003a*/ 	.short	0x0000


	//----- nvinfo : EIATTR_MAXREG_COUNT
	.align		4
        /*003c*/ 	.byte	0x03, 0x1b
        /*003e*/ 	.short	0x00ff


	//----- nvinfo : EIATTR_EXIT_INSTR_OFFSETS
	.align		4
        /*0040*/ 	.byte	0x04, 0x1c
        /*0042*/ 	.short	(.L_17 - .L_16)


	//   ....[0]....
.L_16:
        /*0044*/ 	.word	0x000016d0


	//   ....[1]....
        /*0048*/ 	.word	0x000016f0


	//----- nvinfo : EIATTR_REQNTID
	.align		4
.L_17:
        /*004c*/ 	.byte	0x04, 0x10
        /*004e*/ 	.short	(.L_19 - .L_18)
.L_18:
        /*0050*/ 	.word	0x00000080
        /*0054*/ 	.word	0x00000001
        /*0058*/ 	.word	0x00000001


	//----- nvinfo : EIATTR_CBANK_PARAM_SIZE
	.align		4
.L_19:
        /*005c*/ 	.byte	0x03, 0x19
        /*005e*/ 	.short	0x0014


	//----- nvinfo : EIATTR_PARAM_CBANK
	.align		4
        /*0060*/ 	.byte	0x04, 0x0a
        /*0062*/ 	.short	(.L_21 - .L_20)
	.align		4
.L_20:
        /*0064*/ 	.word	index@(.nv.constant0.triton_poi_fused_max_pool2d_with_indices_0)
        /*0068*/ 	.short	0x0210
        /*006a*/ 	.short	0x0014


	//----- nvinfo : EIATTR_SW_WAR
	.align		4
.L_21:
        /*006c*/ 	.byte	0x04, 0x36
        /*006e*/ 	.short	(.L_23 - .L_22)
.L_22:
        /*0070*/ 	.word	0x00000008
.L_23:


//--------------------- .nv.callgraph             --------------------------
	.section	.nv.callgraph,"",@"SHT_CUDA_CALLGRAPH"
	.align	4
	.sectionentsize	8
	.align		4
        /*0000*/ 	.word	0x00000000
	.align		4
        /*0004*/ 	.word	0xffffffff
	.align		4
        /*0008*/ 	.word	0x00000000
	.align		4
        /*000c*/ 	.word	0xfffffffe
	.align		4
        /*0010*/ 	.word	0x00000000
	.align		4
        /*0014*/ 	.word	0xfffffffd
	.align		4
        /*0018*/ 	.word	0x00000000
	.align		4
        /*001c*/ 	.word	0xfffffffc


//--------------------- .text.triton_poi_fused_max_pool2d_with_indices_0 --------------------------
	.section	.text.triton_poi_fused_max_pool2d_with_indices_0,"ax",@progbits
	.align	128
        .global         triton_poi_fused_max_pool2d_with_indices_0
        .type           triton_poi_fused_max_pool2d_with_indices_0,@function
        .size           triton_poi_fused_max_pool2d_with_indices_0,(.L_x_1 - triton_poi_fused_max_pool2d_with_indices_0)
        .other          triton_poi_fused_max_pool2d_with_indices_0,@"STO_CUDA_ENTRY STV_DEFAULT"
triton_poi_fused_max_pool2d_with_indices_0:
.text.triton_poi_fused_max_pool2d_with_indices_0:
[----:B------:R-:W0:Y:S02]  /*0000*/  LDC R1, c[0x0][0x28] ;  /* 0x00000a00ff017b82 */ /* 0x000e240000000800 */
[----:B------:R-:W1:Y:S01]  /*0010*/  S2R R0, SR_TID.X ;  /* 0x0000000000007919 */ /* 0x000e620000002100 */
[----:B------:R-:W2:Y:S01]  /*0020*/  LDC.64 R2, c[0x0][0x210] ;  /* 0x00008400ff027b82 */ /* 0x000ea20000000a00 */
[----:B------:R-:W-:Y:S01]  /*0030*/  IMAD.MOV.U32 R12, RZ, RZ, RZ ;  /* 0x000000ffff0c7224 */ /* 0x000fe200078e00ff */
[----:B------:R-:W-:Y:S01]  /*0040*/  ULDC.64 UR4, c[0x0][0x208] ;  /* 0x0000820000047ab9 */ /* 0x000fe20000000a00 */
[----:B------:R-:W3:Y:S01]  /*0050*/  S2R R5, SR_CTAID.X ;  /* 0x0000000000057919 */ /* 0x000ee20000002500 */
[----:B------:R-:W-:Y:S02]  /*0060*/  IMAD.MOV.U32 R14, RZ, RZ, RZ ;  /* 0x000000ffff0e7224 */ /* 0x000fe400078e00ff */
[----:B-1----:R-:W-:Y:S01]  /*0070*/  IMAD.SHL.U32 R0, R0, 0x2, RZ ;  /* 0x0000000200007824 */ /* 0x002fe200078e00ff */
[----:B---3--:R-:W-:-:S04]  /*0080*/  SHF.R.S32.HI R6, RZ, 0x17, R5 ;  /* 0x00000017ff067819 */ /* 0x008fc80000011405 */
[----:B------:R-:W-:Y:S02]  /*0090*/  LOP3.LUT R0, R0, 0xfe, RZ, 0xc0, !PT ;  /* 0x000000fe00007812 */ /* 0x000fe400078ec0ff */
[----:B------:R-:W-:-:S03]  /*00a0*/  SGXT R6, R6, 0x1 ;  /* 0x000000010606781a */ /* 0x000fc60000000200 */
[----:B------:R-:W-:-:S04]  /*00b0*/  IMAD R5, R5, 0x100, R0 ;  /* 0x0000010005057824 */ /* 0x000fc800078e0200 */
[C---:B------:R-:W-:Y:S01]  /*00c0*/  VIADD R9, R5.reuse, 0xfffffffb ;  /* 0xfffffffb05097836 */ /* 0x040fe20000000000 */
[----:B------:R-:W-:Y:S01]  /*00d0*/  LEA.HI R0, R6, R5, RZ, 0x2 ;  /* 0x0000000506007211 */ /* 0x000fe200078f10ff */
[----:B------:R-:W-:Y:S02]  /*00e0*/  VIADD R11, R5, 0xfffffffc ;  /* 0xfffffffc050b7836 */ /* 0x000fe40000000000 */
[----:B--2---:R-:W-:Y:S01]  /*00f0*/  IMAD.WIDE R8, R9, 0x4, R2 ;  /* 0x0000000409087825 */ /* 0x004fe200078e0202 */
[----:B------:R-:W-:Y:S02]  /*0100*/  SHF.R.S32.HI R7, RZ, 0x2, R0 ;  /* 0x00000002ff077819 */ /* 0x000fe40000011400 */
[----:B------:R-:W-:Y:S01]  /*0110*/  LOP3.LUT R0, R0, 0xfffffffc, RZ, 0xc0, !PT ;  /* 0xfffffffc00007812 */ /* 0x000fe200078ec0ff */
[----:B------:R-:W-:Y:S01]  /*0120*/  IMAD.WIDE R10, R11, 0x4, R2 ;  /* 0x000000040b0a7825 */ /* 0x000fe200078e0202 */
[----:B------:R-:W-:-:S03]  /*0130*/  LEA.HI R4, R7, R7, RZ, 0x2 ;  /* 0x0000000707047211 */ /* 0x000fc600078f10ff */
[----:B------:R-:W-:Y:S01]  /*0140*/  IMAD.IADD R0, R5, 0x1, -R0 ;  /* 0x0000000105007824 */ /* 0x000fe200078e0a00 */
[----:B------:R-:W-:-:S05]  /*0150*/  LOP3.LUT R4, R4, 0xfffffffc, RZ, 0xc0, !PT ;  /* 0xfffffffc04047812 */ /* 0x000fca00078ec0ff */
[----:B------:R-:W-:-:S05]  /*0160*/  IMAD.IADD R7, R7, 0x1, -R4 ;  /* 0x0000000107077824 */ /* 0x000fca00078e0a04 */
[----:B------:R-:W-:-:S04]  /*0170*/  ISETP.GT.AND P0, PT, R7, RZ, PT ;  /* 0x000000ff0700720c */ /* 0x000fc80003f04270 */
[C---:B------:R-:W-:Y:S02]  /*0180*/  ISETP.GT.AND P3, PT, R0.reuse, RZ, P0 ;  /* 0x000000ff0000720c */ /* 0x040fe40000764270 */
[----:B------:R-:W-:Y:S02]  /*0190*/  ISETP.GT.AND P6, PT, R0, -0x1, P0 ;  /* 0xffffffff0000780c */ /* 0x000fe400007c4270 */
[C---:B------:R-:W-:Y:S02]  /*01a0*/  ISETP.LT.AND P5, PT, R5.reuse, 0x100, P3 ;  /* 0x000001000500780c */ /* 0x040fe40001fa1270 */
[----:B------:R-:W-:-:S11]  /*01b0*/  ISETP.LT.AND P4, PT, R5, 0x100, P6 ;  /* 0x000001000500780c */ /* 0x000fd60003781270 */
[----:B------:R1:W2:Y:S04]  /*01c0*/  @P5 LDG.E R12, desc[UR4][R8.64] ;  /* 0x00000004080c5981 */ /* 0x0002a8000c1e1900 */
[----:B------:R-:W3:Y:S01]  /*01d0*/  @P4 LDG.E R14, desc[UR4][R10.64] ;  /* 0x000000040a0e4981 */ /* 0x000ee2000c1e1900 */
[----:B------:R-:W-:-:S05]  /*01e0*/  VIADD R4, R5, 0x1 ;  /* 0x0000000105047836 */ /* 0x000fca0000000000 */
[----:B------:R-:W-:-:S04]  /*01f0*/  LEA.HI R6, R6, R4, RZ, 0x2 ;  /* 0x0000000406067211 */ /* 0x000fc800078f10ff */
[----:B------:R-:W-:Y:S01]  /*0200*/  LOP3.LUT R13, R6, 0xfffffffc, RZ, 0xc0, !PT ;  /* 0xfffffffc060d7812 */ /* 0x000fe200078ec0ff */
[----:B------:R-:W-:-:S04]  /*0210*/  IMAD.MOV.U32 R6, RZ, RZ, RZ ;  /* 0x000000ffff067224 */ /* 0x000fc800078e00ff */
[----:B------:R-:W-:-:S05]  /*0220*/  IMAD.IADD R4, R4, 0x1, -R13 ;  /* 0x0000000104047824 */ /* 0x000fca00078e0a0d */
[----:B------:R-:W-:-:S04]  /*0230*/  ISETP.GT.AND P2, PT, R4, RZ, P0 ;  /* 0x000000ff0400720c */ /* 0x000fc80000744270 */
[----:B------:R-:W-:-:S13]  /*0240*/  ISETP.LT.AND P1, PT, R5, 0x100, P2 ;  /* 0x000001000500780c */ /* 0x000fda0001721270 */
[----:B------:R4:W5:Y:S01]  /*0250*/  @P1 LDG.E R6, desc[UR4][R10.64] ;  /* 0x000000040a061981 */ /* 0x000962000c1e1900 */
[----:B-1----:R-:W-:-:S04]  /*0260*/  VIADD R9, R5, 0xfffffffd ;  /* 0xfffffffd05097836 */ /* 0x002fc80000000000 */
[----:B----4-:R-:W-:Y:S01]  /*0270*/  IMAD.WIDE R10, R9, 0x4, R2 ;  /* 0x00000004090a7825 */ /* 0x010fe200078e0202 */
[----:B--2---:R-:W-:Y:S02]  /*0280*/  SEL R12, R12, RZ, P5 ;  /* 0x000000ff0c0c7207 */ /* 0x004fe40002800000 */
[----:B---3--:R-:W-:Y:S02]  /*0290*/  SEL R14, R14, RZ, P4 ;  /* 0x000000ff0e0e7207 */ /* 0x008fe40002000000 */
[----:B------:R-:W-:Y:S02]  /*02a0*/  FSEL R12, R12, -INF , P3 ;  /* 0xff8000000c0c7808 */ /* 0x000fe40001800000 */
[----:B------:R-:W-:Y:S02]  /*02b0*/  FSEL R13, R14, -INF , P6 ;  /* 0xff8000000e0d7808 */ /* 0x000fe40003000000 */
[----:B------:R-:W-:Y:S02]  /*02c0*/  CS2R R14, SRZ ;  /* 0x00000000000e7805 */ /* 0x000fe4000001ff00 */
[----:B------:R-:W-:-:S02]  /*02d0*/  FSETP.GT.AND P3, PT, R13, R12, PT ;  /* 0x0000000c0d00720b */ /* 0x000fc40003f64000 */
[----:B------:R-:W-:-:S11]  /*02e0*/  FSETP.NAN.AND P5, PT, R13, R13, PT ;  /* 0x0000000d0d00720b */ /* 0x000fd60003fa8000 */
[----:B------:R-:W-:Y:S01]  /*02f0*/  @!P3 FSEL R13, R13, R12, P5 ;  /* 0x0000000c0d0db208 */ /* 0x000fe20002800000 */
[----:B------:R-:W-:Y:S01]  /*0300*/  IMAD.MOV.U32 R12, RZ, RZ, RZ ;  /* 0x000000ffff0c7224 */ /* 0x000fe200078e00ff */
[----:B------:R-:W-:-:S04]  /*0310*/  ISETP.GT.AND P3, PT, R0, -0x2, P0 ;  /* 0xfffffffe0000780c */ /* 0x000fc80000764270 */
[----:B------:R-:W-:Y:S01]  /*0320*/  ISETP.LT.AND P5, PT, R0, 0x3, P3 ;  /* 0x000000030000780c */ /* 0x000fe20001fa1270 */
[----:B------:R-:W2:Y:S03]  /*0330*/  @P4 LDG.E R12, desc[UR4][R10.64] ;  /* 0x000000040a0c4981 */ /* 0x000ea6000c1e1900 */
[----:B------:R-:W-:-:S13]  /*0340*/  ISETP.LT.AND P5, PT, R5, 0x100, P5 ;  /* 0x000001000500780c */ /* 0x000fda0002fa1270 */
[----:B------:R1:W3:Y:S01]  /*0350*/  @P5 LDG.E R14, desc[UR4][R10.64] ;  /* 0x000000040a0e5981 */ /* 0x0002e2000c1e1900 */
[----:B------:R-:W-:Y:S02]  /*0360*/  ISETP.GT.AND P0, PT, R4, -0x2, P0 ;  /* 0xfffffffe0400780c */ /* 0x000fe40000704270 */
[----:B-----5:R-:W-:Y:S02]  /*0370*/  SEL R6, R6, RZ, P1 ;  /* 0x000000ff06067207 */ /* 0x020fe40000800000 */
[----:B------:R-:W-:-:S04]  /*0380*/  ISETP.LT.AND P1, PT, R4, 0x3, P0 ;  /* 0x000000030400780c */ /* 0x000fc80000721270 */
[C---:B------:R-:W-:Y:S01]  /*0390*/  ISETP.LT.AND P1, PT, R5.reuse, 0x100, P1 ;  /* 0x000001000500780c */ /* 0x040fe20000f21270 */
[----:B------:R-:W-:-:S04]  /*03a0*/  VIADD R9, R5, 0xfffffffe ;  /* 0xfffffffe05097836 */ /* 0x000fc80000000000 */
[----:B------:R-:W-:-:S08]  /*03b0*/  IMAD.WIDE R8, R9, 0x4, R2 ;  /* 0x0000000409087825 */ /* 0x000fd000078e0202 */
[----:B------:R-:W4:Y:S01]  /*03c0*/  @P1 LDG.E R15, desc[UR4][R8.64] ;  /* 0x00000004080f1981 */ /* 0x000f22000c1e1900 */
[----:B------:R-:W-:Y:S01]  /*03d0*/  VIADD R16, R0, 0x2 ;  /* 0x0000000200107836 */ /* 0x000fe20000000000 */
[----:B------:R-:W-:-:S04]  /*03e0*/  FSEL R17, R6, -INF , P2 ;  /* 0xff80000006117808 */ /* 0x000fc80001000000 */
[----:B------:R-:W-:Y:S02]  /*03f0*/  ISETP.GE.U32.AND P2, PT, R16, 0x5, PT ;  /* 0x000000051000780c */ /* 0x000fe40003f46070 */
[----:B-1----:R-:W-:Y:S02]  /*0400*/  CS2R R10, SRZ ;  /* 0x00000000000a7805 */ /* 0x002fe4000001ff00 */
[----:B--2---:R-:W-:Y:S02]  /*0410*/  SEL R12, R12, RZ, P4 ;  /* 0x000000ff0c0c7207 */ /* 0x004fe40002000000 */
[----:B------:R-:W-:Y:S02]  /*0420*/  ISETP.GT.AND P4, PT, R7, RZ, !P2 ;  /* 0x000000ff0700720c */ /* 0x000fe40005784270 */
[----:B---3--:R-:W-:Y:S02]  /*0430*/  SEL R14, R14, RZ, P5 ;  /* 0x000000ff0e0e7207 */ /* 0x008fe40002800000 */
[----:B------:R-:W-:-:S04]  /*0440*/  ISETP.LT.AND P5, PT, R0, 0x2, P4 ;  /* 0x000000020000780c */ /* 0x000fc800027a1270 */
[----:B------:R-:W-:-:S13]  /*0450*/  ISETP.LT.AND P5, PT, R5, 0x100, P5 ;  /* 0x000001000500780c */ /* 0x000fda0002fa1270 */
[----:B------:R1:W2:Y:S01]  /*0460*/  @P5 LDG.E R10, desc[UR4][R8.64] ;  /* 0x00000004080a5981 */ /* 0x0002a2000c1e1900 */
[----:B------:R-:W-:Y:S02]  /*0470*/  FSEL R6, R14, -INF , P3 ;  /* 0xff8000000e067808 */ /* 0x000fe40001800000 */
[----:B------:R-:W-:Y:S02]  /*0480*/  FSEL R12, R12, -INF , P6 ;  /* 0xff8000000c0c7808 */ /* 0x000fe40003000000 */
[----:B------:R-:W-:Y:S02]  /*0490*/  FSETP.NAN.AND P3, PT, R6, R6, PT ;  /* 0x000000060600720b */ /* 0x000fe40003f68000 */
[----:B----4-:R-:W-:Y:S02]  /*04a0*/  SEL R15, R15, RZ, P1 ;  /* 0x000000ff0f0f7207 */ /* 0x010fe40000800000 */
[----:B------:R-:W-:Y:S02]  /*04b0*/  FSETP.GT.AND P1, PT, R12, R17, PT ;  /* 0x000000110c00720b */ /* 0x000fe40003f24000 */
[----:B------:R-:W-:-:S02]  /*04c0*/  FSETP.GT.AND P6, PT, R6, R13, PT ;  /* 0x0000000d0600720b */ /* 0x000fc40003fc4000 */
[----:B------:R-:W-:-:S04]  /*04d0*/  FSEL R15, R15, -INF , P0 ;  /* 0xff8000000f0f7808 */ /* 0x000fc80000000000 */
[----:B------:R-:W-:Y:S02]  /*04e0*/  FSETP.NAN.AND P0, PT, R15, R15, PT ;  /* 0x0000000f0f00720b */ /* 0x000fe40003f08000 */
[----:B------:R-:W-:Y:S02]  /*04f0*/  @!P3 FSEL R6, R6, R13, P6 ;  /* 0x0000000d0606b208 */ /* 0x000fe40003000000 */
[----:B------:R-:W-:Y:S02]  /*0500*/  FSETP.NAN.AND P6, PT, R12, R12, PT ;  /* 0x0000000c0c00720b */ /* 0x000fe40003fc8000 */
[----:B------:R-:W-:Y:S02]  /*0510*/  ISETP.GE.AND P3, PT, R4, 0x3, PT ;  /* 0x000000030400780c */ /* 0x000fe40003f66270 */
[----:B------:R-:W-:Y:S02]  /*0520*/  @!P1 FSEL R12, R12, R17, P6 ;  /* 0x000000110c0c9208 */ /* 0x000fe40003000000 */
[----:B------:R-:W-:-:S02]  /*0530*/  ISETP.GT.AND P1, PT, R0, -0x3, !P3 ;  /* 0xfffffffd0000780c */ /* 0x000fc40005f24270 */
[-C--:B------:R-:W-:Y:S02]  /*0540*/  FSETP.GT.AND P3, PT, R15, R12.reuse, PT ;  /* 0x0000000c0f00720b */ /* 0x080fe40003f64000 */
[----:B------:R-:W-:Y:S02]  /*0550*/  ISETP.GT.AND P6, PT, R7, RZ, P1 ;  /* 0x000000ff0700720c */ /* 0x000fe40000fc4270 */
[----:B------:R-:W-:Y:S02]  /*0560*/  @!P0 FSEL R15, R15, R12, P3 ;  /* 0x0000000c0f0f8208 */ /* 0x000fe40001800000 */
[----:B------:R-:W-:-:S04]  /*0570*/  ISETP.LT.AND P0, PT, R0, 0x2, P6 ;  /* 0x000000020000780c */ /* 0x000fc80003701270 */
[C---:B------:R-:W-:Y:S01]  /*0580*/  ISETP.LT.AND P0, PT, R5.reuse, 0x100, P0 ;  /* 0x000001000500780c */ /* 0x040fe20000701270 */
[----:B-1----:R-:W-:-:S04]  /*0590*/  VIADD R9, R5, 0xffffffff ;  /* 0xffffffff05097836 */ /* 0x002fc80000000000 */
[----:B------:R-:W-:-:S08]  /*05a0*/  IMAD.WIDE R8, R9, 0x4, R2 ;  /* 0x0000000409087825 */ /* 0x000fd000078e0202 */
[----:B------:R-:W3:Y:S01]  /*05b0*/  @P0 LDG.E R11, desc[UR4][R8.64] ;  /* 0x00000004080b0981 */ /* 0x000ee2000c1e1900 */
[----:B------:R-:W-:Y:S02]  /*05c0*/  ISETP.GT.AND P3, PT, R7, -0x1, PT ;  /* 0xffffffff0700780c */ /* 0x000fe40003f64270 */
[----:B--2---:R-:W-:Y:S02]  /*05d0*/  SEL R10, R10, RZ, P5 ;  /* 0x000000ff0a0a7207 */ /* 0x004fe40002800000 */
[----:B------:R-:W-:Y:S02]  /*05e0*/  ISETP.GT.AND P5, PT, R0, RZ, P3 ;  /* 0x000000ff0000720c */ /* 0x000fe40001fa4270 */
[----:B------:R-:W-:Y:S02]  /*05f0*/  FSEL R13, R10, -INF , P4 ;  /* 0xff8000000a0d7808 */ /* 0x000fe40002000000 */
[----:B------:R-:W-:Y:S01]  /*0600*/  ISETP.LT.AND P4, PT, R5, 0x100, P5 ;  /* 0x000001000500780c */ /* 0x000fe20002f81270 */
[----:B------:R-:W-:-:S12]  /*0610*/  IMAD.MOV.U32 R10, RZ, RZ, RZ ;  /* 0x000000ffff0a7224 */ /* 0x000fd800078e00ff */
[----:B------:R1:W2:Y:S01]  /*0620*/  @P4 LDG.E R10, desc[UR4][R8.64] ;  /* 0x00000004080a4981 */ /* 0x0002a2000c1e1900 */
[----:B---3--:R-:W-:Y:S02]  /*0630*/  SEL R11, R11, RZ, P0 ;  /* 0x000000ff0b0b7207 */ /* 0x008fe40000000000 */
[----:B------:R-:W-:Y:S02]  /*0640*/  FSETP.NAN.AND P0, PT, R13, R13, PT ;  /* 0x0000000d0d00720b */ /* 0x000fe40003f08000 */
[----:B------:R-:W-:Y:S02]  /*0650*/  FSEL R11, R11, -INF , P6 ;  /* 0xff8000000b0b7808 */ /* 0x000fe40003000000 */
[----:B------:R-:W-:-:S09]  /*0660*/  FSETP.GT.AND P6, PT, R13, R6, PT ;  /* 0x000000060d00720b */ /* 0x000fd20003fc4000 */
[----:B------:R-:W-:Y:S02]  /*0670*/  @!P0 FSEL R13, R13, R6, P6 ;  /* 0x000000060d0d8208 */ /* 0x000fe40003000000 */
[C---:B------:R-:W-:Y:S02]  /*0680*/  FSETP.NAN.AND P6, PT, R11.reuse, R11, PT ;  /* 0x0000000b0b00720b */ /* 0x040fe40003fc8000 */
[----:B------:R-:W-:-:S11]  /*0690*/  FSETP.GT.AND P0, PT, R11, R15, PT ;  /* 0x0000000f0b00720b */ /* 0x000fd60003f04000 */
[----:B------:R-:W-:Y:S02]  /*06a0*/  @!P6 FSEL R11, R11, R15, P0 ;  /* 0x0000000f0b0be208 */ /* 0x000fe40000000000 */
[----:B------:R-:W-:-:S04]  /*06b0*/  ISETP.GT.AND P0, PT, R4, RZ, P3 ;  /* 0x000000ff0400720c */ /* 0x000fc80001f04270 */
[C---:B------:R-:W-:Y:S01]  /*06c0*/  ISETP.LT.AND P6, PT, R5.reuse, 0x100, P0 ;  /* 0x000001000500780c */ /* 0x040fe200007c1270 */
[----:B------:R-:W-:Y:S02]  /*06d0*/  IMAD.MOV.U32 R6, RZ, RZ, RZ ;  /* 0x000000ffff067224 */ /* 0x000fe400078e00ff */
[----:B-1----:R-:W-:Y:S01]  /*06e0*/  IMAD.WIDE R8, R5, 0x4, R2 ;  /* 0x0000000405087825 */ /* 0x002fe200078e0202 */
[----:B------:R-:W-:-:S09]  /*06f0*/  LOP3.LUT R12, R7, R0, RZ, 0xfc, !PT ;  /* 0x00000000070c7212 */ /* 0x000fd200078efcff */
[----:B------:R-:W3:Y:S01]  /*0700*/  @P6 LDG.E R6, desc[UR4][R8.64] ;  /* 0x0000000408066981 */ /* 0x000ee2000c1e1900 */
[----:B------:R-:W-:Y:S01]  /*0710*/  IMAD.MOV.U32 R14, RZ, RZ, RZ ;  /* 0x000000ffff0e7224 */ /* 0x000fe200078e00ff */
[----:B--2---:R-:W-:Y:S02]  /*0720*/  SEL R10, R10, RZ, P4 ;  /* 0x000000ff0a0a7207 */ /* 0x004fe40002000000 */
[----:B------:R-:W-:Y:S02]  /*0730*/  ISETP.GT.AND P4, PT, R12, -0x1, PT ;  /* 0xffffffff0c00780c */ /* 0x000fe40003f84270 */
[----:B------:R-:W-:Y:S02]  /*0740*/  FSEL R10, R10, -INF , P5 ;  /* 0xff8000000a0a7808 */ /* 0x000fe40002800000 */
[----:B------:R-:W-:Y:S01]  /*0750*/  ISETP.LT.AND P5, PT, R5, 0x100, P4 ;  /* 0x000001000500780c */ /* 0x000fe200027a1270 */
[----:B------:R-:W-:-:S12]  /*0760*/  IMAD.MOV.U32 R12, RZ, RZ, RZ ;  /* 0x000000ffff0c7224 */ /* 0x000fd800078e00ff */
[----:B------:R-:W2:Y:S04]  /*0770*/  @P5 LDG.E R12, desc[UR4][R8.64] ;  /* 0x00000004080c5981 */ /* 0x000ea8000c1e1900 */
[----:B------:R-:W4:Y:S01]  /*0780*/  @P5 LDG.E R14, desc[UR4][R8.64+0x4] ;  /* 0x00000404080e5981 */ /* 0x000f22000c1e1900 */
[----:B---3--:R-:W-:Y:S02]  /*0790*/  SEL R6, R6, RZ, P6 ;  /* 0x000000ff06067207 */ /* 0x008fe40003000000 */
[----:B------:R-:W-:Y:S02]  /*07a0*/  FSETP.NAN.AND P6, PT, R10, R10, PT ;  /* 0x0000000a0a00720b */ /* 0x000fe40003fc8000 */
[----:B------:R-:W-:Y:S02]  /*07b0*/  FSEL R6, R6, -INF , P0 ;  /* 0xff80000006067808 */ /* 0x000fe40000000000 */
[----:B------:R-:W-:-:S09]  /*07c0*/  FSETP.GT.AND P0, PT, R10, R13, PT ;  /* 0x0000000d0a00720b */ /* 0x000fd20003f04000 */
[----:B------:R-:W-:Y:S02]  /*07d0*/  @!P6 FSEL R10, R10, R13, P0 ;  /* 0x0000000d0a0ae208 */ /* 0x000fe40000000000 */
[C---:B------:R-:W-:Y:S02]  /*07e0*/  FSETP.NAN.AND P6, PT, R6.reuse, R6, PT ;  /* 0x000000060600720b */ /* 0x040fe40003fc8000 */
[----:B------:R-:W-:-:S11]  /*07f0*/  FSETP.GT.AND P0, PT, R6, R11, PT ;  /* 0x0000000b0600720b */ /* 0x000fd60003f04000 */
[----:B------:R-:W-:Y:S01]  /*0800*/  @!P6 FSEL R6, R6, R11, P0 ;  /* 0x0000000b0606e208 */ /* 0x000fe20000000000 */
[----:B------:R-:W-:Y:S02]  /*0810*/  IMAD.MOV.U32 R13, RZ, RZ, RZ ;  /* 0x000000ffff0d7224 */ /* 0x000fe400078e00ff */
[----:B------:R-:W-:Y:S01]  /*0820*/  VIADD R11, R5, 0x2 ;  /* 0x00000002050b7836 */ /* 0x000fe20000000000 */
[----:B------:R-:W-:Y:S02]  /*0830*/  CS2R R16, SRZ ;  /* 0x0000000000107805 */ /* 0x000fe4000001ff00 */
[----:B--2---:R-:W-:-:S04]  /*0840*/  SEL R12, R12, RZ, P5 ;  /* 0x000000ff0c0c7207 */ /* 0x004fc80002800000 */
[----:B------:R-:W-:-:S04]  /*0850*/  FSEL R12, R12, -INF , P4 ;  /* 0xff8000000c0c7808 */ /* 0x000fc80002000000 */
[C---:B------:R-:W-:Y:S02]  /*0860*/  FSETP.NAN.AND P6, PT, R12.reuse, R12, PT ;  /* 0x0000000c0c00720b */ /* 0x040fe40003fc8000 */
[----:B------:R-:W-:-:S11]  /*0870*/  FSETP.GT.AND P0, PT, R12, R10, PT ;  /* 0x0000000a0c00720b */ /* 0x000fd60003f04000 */
[----:B------:R-:W-:Y:S02]  /*0880*/  @!P6 FSEL R12, R12, R10, P0 ;  /* 0x0000000a0c0ce208 */ /* 0x000fe40000000000 */
[----:B------:R-:W-:-:S04]  /*0890*/  ISETP.GT.AND P6, PT, R0, -0x2, P3 ;  /* 0xfffffffe0000780c */ /* 0x000fc80001fc4270 */
[----:B------:R-:W-:Y:S02]  /*08a0*/  ISETP.LT.AND P0, PT, R0, 0x3, P6 ;  /* 0x000000030000780c */ /* 0x000fe40003701270 */
[----:B------:R-:W-:Y:S02]  /*08b0*/  ISETP.GT.AND P3, PT, R4, -0x2, P3 ;  /* 0xfffffffe0400780c */ /* 0x000fe40001f64270 */
[----:B------:R-:W-:Y:S02]  /*08c0*/  ISETP.LT.AND P0, PT, R5, 0x100, P0 ;  /* 0x000001000500780c */ /* 0x000fe40000701270 */
[----:B----4-:R-:W-:Y:S02]  /*08d0*/  SEL R14, R14, RZ, P5 ;  /* 0x000000ff0e0e7207 */ /* 0x010fe40002800000 */
[----:B------:R-:W-:-:S04]  /*08e0*/  ISETP.LT.AND P5, PT, R4, 0x3, P3 ;  /* 0x000000030400780c */ /* 0x000fc80001fa1270 */
[----:B------:R-:W-:Y:S01]  /*08f0*/  ISETP.LT.AND P5, PT, R5, 0x100, P5 ;  /* 0x000001000500780c */ /* 0x000fe20002fa1270 */
[----:B------:R-:W-:-:S04]  /*0900*/  IMAD.WIDE R10, R11, 0x4, R2 ;  /* 0x000000040b0a7825 */ /* 0x000fc800078e0202 */
[----:B------:R1:W2:Y:S08]  /*0910*/  @P0 LDG.E R13, desc[UR4][R8.64+0x4] ;  /* 0x00000404080d0981 */ /* 0x0002b0000c1e1900 */
[----:B------:R-:W3:Y:S01]  /*0920*/  @P5 LDG.E R16, desc[UR4][R10.64] ;  /* 0x000000040a105981 */ /* 0x000ee2000c1e1900 */
[----:B------:R-:W-:Y:S02]  /*0930*/  FSEL R15, R14, -INF , P4 ;  /* 0xff8000000e0f7808 */ /* 0x000fe40002000000 */
[----:B------:R-:W-:Y:S01]  /*0940*/  ISETP.GT.AND P4, PT, R7, -0x1, !P2 ;  /* 0xffffffff0700780c */ /* 0x000fe20005784270 */
[----:B-1----:R-:W-:-:S04]  /*0950*/  VIADD R9, R5, 0x3 ;  /* 0x0000000305097836 */ /* 0x002fc80000000000 */
[----:B------:R-:W-:Y:S01]  /*0960*/  IMAD.WIDE R8, R9, 0x4, R2 ;  /* 0x0000000409087825 */ /* 0x000fe200078e0202 */
[----:B--2---:R-:W-:Y:S02]  /*0970*/  SEL R13, R13, RZ, P0 ;  /* 0x000000ff0d0d7207 */ /* 0x004fe40000000000 */
[----:B------:R-:W-:Y:S02]  /*0980*/  ISETP.LT.AND P0, PT, R0, 0x2, P4 ;  /* 0x000000020000780c */ /* 0x000fe40002701270 */
[----:B------:R-:W-:Y:S02]  /*0990*/  FSEL R14, R13, -INF , P6 ;  /* 0xff8000000d0e7808 */ /* 0x000fe40003000000 */
[----:B------:R-:W-:Y:S02]  /*09a0*/  ISETP.GT.AND P6, PT, R7, -0x1, P1 ;  /* 0xffffffff0700780c */ /* 0x000fe40000fc4270 */
[----:B------:R-:W-:Y:S02]  /*09b0*/  ISETP.LT.AND P0, PT, R5, 0x100, P0 ;  /* 0x000001000500780c */ /* 0x000fe40000701270 */
[----:B---3--:R-:W-:-:S02]  /*09c0*/  SEL R16, R16, RZ, P5 ;  /* 0x000000ff10107207 */ /* 0x008fc40002800000 */
[----:B------:R-:W-:Y:S01]  /*09d0*/  ISETP.LT.AND P5, PT, R0, 0x2, P6 ;  /* 0x000000020000780c */ /* 0x000fe200037a1270 */
[----:B------:R-:W-:-:S03]  /*09e0*/  IMAD.MOV.U32 R13, RZ, RZ, RZ ;  /* 0x000000ffff0d7224 */ /* 0x000fc600078e00ff */
[----:B------:R-:W-:-:S05]  /*09f0*/  ISETP.LT.AND P5, PT, R5, 0x100, P5 ;  /* 0x000001000500780c */ /* 0x000fca0002fa1270 */
[----:B------:R1:W2:Y:S08]  /*0a00*/  @P0 LDG.E R13, desc[UR4][R10.64] ;  /* 0x000000040a0d0981 */ /* 0x0002b0000c1e1900 */
[----:B------:R-:W3:Y:S01]  /*0a10*/  @P5 LDG.E R17, desc[UR4][R8.64] ;  /* 0x0000000408115981 */ /* 0x000ee2000c1e1900 */
[----:B------:R-:W-:Y:S02]  /*0a20*/  FSEL R16, R16, -INF , P3 ;  /* 0xff80000010107808 */ /* 0x000fe40001800000 */
[----:B------:R-:W-:Y:S01]  /*0a30*/  FSETP.NAN.AND P3, PT, R15, R15, PT ;  /* 0x0000000f0f00720b */ /* 0x000fe20003f68000 */
[----:B-1----:R-:W-:-:S04]  /*0a40*/  VIADD R11, R5, 0x4 ;  /* 0x00000004050b7836 */ /* 0x002fc80000000000 */
[----:B------:R-:W-:Y:S01]  /*0a50*/  IMAD.WIDE R10, R11, 0x4, R2 ;  /* 0x000000040b0a7825 */ /* 0x000fe200078e0202 */
[----:B--2---:R-:W-:Y:S02]  /*0a60*/  SEL R13, R13, RZ, P0 ;  /* 0x000000ff0d0d7207 */ /* 0x004fe40000000000 */
[----:B------:R-:W-:Y:S02]  /*0a70*/  FSETP.NAN.AND P0, PT, R14, R14, PT ;  /* 0x0000000e0e00720b */ /* 0x000fe40003f08000 */
[----:B------:R-:W-:Y:S02]  /*0a80*/  FSEL R13, R13, -INF , P4 ;  /* 0xff8000000d0d7808 */ /* 0x000fe40002000000 */
[----:B------:R-:W-:Y:S02]  /*0a90*/  FSETP.GT.AND P4, PT, R15, R6, PT ;  /* 0x000000060f00720b */ /* 0x000fe40003f84000 */
[----:B---3--:R-:W-:Y:S02]  /*0aa0*/  SEL R17, R17, RZ, P5 ;  /* 0x000000ff11117207 */ /* 0x008fe40002800000 */
[----:B------:R-:W-:-:S02]  /*0ab0*/  FSETP.NAN.AND P5, PT, R16, R16, PT ;  /* 0x000000101000720b */ /* 0x000fc40003fa8000 */
[----:B------:R-:W-:Y:S02]  /*0ac0*/  @!P3 FSEL R15, R15, R6, P4 ;  /* 0x000000060f0fb208 */ /* 0x000fe40002000000 */
[CC--:B------:R-:W-:Y:S02]  /*0ad0*/  FSETP.GT.AND P3, PT, R14.reuse, R12.reuse, PT ;  /* 0x0000000c0e00720b */ /* 0x0c0fe40003f64000 */
[----:B------:R-:W-:Y:S02]  /*0ae0*/  FSEL R17, R17, -INF , P6 ;  /* 0xff80000011117808 */ /* 0x000fe40003000000 */
[----:B------:R-:W-:Y:S02]  /*0af0*/  FSETP.NAN.AND P6, PT, R13, R13, PT ;  /* 0x0000000d0d00720b */ /* 0x000fe40003fc8000 */
[----:B------:R-:W-:Y:S02]  /*0b00*/  @!P0 FSEL R14, R14, R12, P3 ;  /* 0x0000000c0e0e8208 */ /* 0x000fe40001800000 */
[----:B------:R-:W-:-:S02]  /*0b10*/  FSETP.NAN.AND P4, PT, R17, R17, PT ;  /* 0x000000111100720b */ /* 0x000fc40003f88000 */
[CC--:B------:R-:W-:Y:S02]  /*0b20*/  FSETP.GT.AND P0, PT, R16.reuse, R15.reuse, PT ;  /* 0x0000000f1000720b */ /* 0x0c0fe40003f04000 */
[----:B------:R-:W-:Y:S02]  /*0b30*/  ISETP.GT.AND P3, PT, R7, -0x2, PT ;  /* 0xfffffffe0700780c */ /* 0x000fe40003f64270 */
[----:B------:R-:W-:Y:S02]  /*0b40*/  @!P5 FSEL R16, R16, R15, P0 ;  /* 0x0000000f1010d208 */ /* 0x000fe40000000000 */
[----:B------:R-:W-:Y:S02]  /*0b50*/  FSETP.GT.AND P0, PT, R13, R14, PT ;  /* 0x0000000e0d00720b */ /* 0x000fe40003f04000 */
[----:B------:R-:W-:Y:S02]  /*0b60*/  FSETP.GT.AND P5, PT, R17, R16, PT ;  /* 0x000000101100720b */ /* 0x000fe40003fa4000 */
[----:B------:R-:W-:-:S02]  /*0b70*/  @!P6 FSEL R13, R13, R14, P0 ;  /* 0x0000000e0d0de208 */ /* 0x000fc40000000000 */
[----:B------:R-:W-:Y:S02]  /*0b80*/  ISETP.GT.AND P0, PT, R0, RZ, P3 ;  /* 0x000000ff0000720c */ /* 0x000fe40001f04270 */
[----:B------:R-:W-:Y:S02]  /*0b90*/  @!P4 FSEL R17, R17, R16, P5 ;  /* 0x000000101111c208 */ /* 0x000fe40002800000 */
[----:B------:R-:W-:Y:S02]  /*0ba0*/  ISETP.GT.AND P4, PT, R4, RZ, P3 ;  /* 0x000000ff0400720c */ /* 0x000fe40001f84270 */
[C---:B------:R-:W-:Y:S02]  /*0bb0*/  ISETP.LT.AND P5, PT, R7.reuse, 0x3, P0 ;  /* 0x000000030700780c */ /* 0x040fe400007a1270 */
[----:B------:R-:W-:Y:S02]  /*0bc0*/  ISETP.LT.AND P6, PT, R7, 0x3, P4 ;  /* 0x000000030700780c */ /* 0x000fe400027c1270 */
[----:B------:R-:W-:-:S02]  /*0bd0*/  ISETP.LT.AND P5, PT, R5, 0x100, P5 ;  /* 0x000001000500780c */ /* 0x000fc40002fa1270 */
[----:B------:R-:W-:Y:S01]  /*0be0*/  ISETP.LT.AND P6, PT, R5, 0x100, P6 ;  /* 0x000001000500780c */ /* 0x000fe200037c1270 */
[----:B------:R-:W-:Y:S02]  /*0bf0*/  IMAD.MOV.U32 R6, RZ, RZ, RZ ;  /* 0x000000ffff067224 */ /* 0x000fe400078e00ff */
[----:B------:R-:W-:-:S08]  /*0c00*/  IMAD.MOV.U32 R12, RZ, RZ, RZ ;  /* 0x000000ffff0c7224 */ /* 0x000fd000078e00ff */
[----:B------:R-:W2:Y:S04]  /*0c10*/  @P5 LDG.E R6, desc[UR4][R8.64] ;  /* 0x0000000408065981 */ /* 0x000ea8000c1e1900 */
[----:B------:R-:W3:Y:S01]  /*0c20*/  @P6 LDG.E R12, desc[UR4][R10.64] ;  /* 0x000000040a0c6981 */ /* 0x000ee2000c1e1900 */
[----:B------:R-:W-:-:S04]  /*0c30*/  VIADD R15, R5, 0x5 ;  /* 0x00000005050f7836 */ /* 0x000fc80000000000 */
[----:B------:R-:W-:Y:S01]  /*0c40*/  IMAD.WIDE R14, R15, 0x4, R2 ;  /* 0x000000040f0e7825 */ /* 0x000fe200078e0202 */
[----:B--2---:R-:W-:Y:S02]  /*0c50*/  SEL R16, R6, RZ, P5 ;  /* 0x000000ff06107207 */ /* 0x004fe40002800000 */
[----:B------:R-:W-:Y:S02]  /*0c60*/  ISETP.GT.AND P5, PT, R0, -0x1, P3 ;  /* 0xffffffff0000780c */ /* 0x000fe40001fa4270 */
[----:B---3--:R-:W-:Y:S02]  /*0c70*/  SEL R18, R12, RZ, P6 ;  /* 0x000000ff0c127207 */ /* 0x008fe40003000000 */
[----:B------:R-:W-:-:S04]  /*0c80*/  ISETP.LT.AND P6, PT, R7, 0x3, P5 ;  /* 0x000000030700780c */ /* 0x000fc80002fc1270 */
[----:B------:R-:W-:Y:S01]  /*0c90*/  ISETP.LT.AND P6, PT, R5, 0x100, P6 ;  /* 0x000001000500780c */ /* 0x000fe200037c1270 */
[----:B------:R-:W-:Y:S02]  /*0ca0*/  IMAD.MOV.U32 R6, RZ, RZ, RZ ;  /* 0x000000ffff067224 */ /* 0x000fe400078e00ff */
[----:B------:R-:W-:-:S10]  /*0cb0*/  IMAD.MOV.U32 R12, RZ, RZ, RZ ;  /* 0x000000ffff0c7224 */ /* 0x000fd400078e00ff */
[----:B------:R-:W2:Y:S04]  /*0cc0*/  @P6 LDG.E R6, desc[UR4][R10.64] ;  /* 0x000000040a066981 */ /* 0x000ea8000c1e1900 */
[----:B------:R-:W3:Y:S01]  /*0cd0*/  @P6 LDG.E R12, desc[UR4][R14.64] ;  /* 0x000000040e0c6981 */ /* 0x000ee2000c1e1900 */
[----:B------:R-:W-:-:S04]  /*0ce0*/  FSEL R16, R16, -INF , P0 ;  /* 0xff80000010107808 */ /* 0x000fc80000000000 */
[----:B------:R-:W-:Y:S02]  /*0cf0*/  FSETP.NAN.AND P0, PT, R16, R16, PT ;  /* 0x000000101000720b */ /* 0x000fe40003f08000 */
[----:B------:R-:W-:Y:S02]  /*0d00*/  FSEL R9, R18, -INF , P4 ;  /* 0xff80000012097808 */ /* 0x000fe40002000000 */
[----:B------:R-:W-:-:S09]  /*0d10*/  FSETP.GT.AND P4, PT, R16, R13, PT ;  /* 0x0000000d1000720b */ /* 0x000fd20003f84000 */
[----:B------:R-:W-:Y:S02]  /*0d20*/  @!P0 FSEL R16, R16, R13, P4 ;  /* 0x0000000d10108208 */ /* 0x000fe40002000000 */
[C---:B------:R-:W-:Y:S02]  /*0d30*/  FSETP.NAN.AND P4, PT, R9.reuse, R9, PT ;  /* 0x000000090900720b */ /* 0x040fe40003f88000 */
[----:B------:R-:W-:-:S11]  /*0d40*/  FSETP.GT.AND P0, PT, R9, R17, PT ;  /* 0x000000110900720b */ /* 0x000fd60003f04000 */
[----:B------:R-:W-:Y:S02]  /*0d50*/  @!P4 FSEL R9, R9, R17, P0 ;  /* 0x000000110909c208 */ /* 0x000fe40000000000 */
[----:B------:R-:W-:Y:S02]  /*0d60*/  ISETP.GE.AND P0, PT, R7, 0x3, PT ;  /* 0x000000030700780c */ /* 0x000fe40003f06270 */
[----:B------:R-:W-:Y:S02]  /*0d70*/  ISETP.GT.AND P4, PT, R0, -0x2, P3 ;  /* 0xfffffffe0000780c */ /* 0x000fe40001f84270 */
[----:B--2---:R-:W-:Y:S02]  /*0d80*/  SEL R8, R6, RZ, P6 ;  /* 0x000000ff06087207 */ /* 0x004fe40003000000 */
[----:B---3--:R-:W-:Y:S02]  /*0d90*/  SEL R12, R12, RZ, P6 ;  /* 0x000000ff0c0c7207 */ /* 0x008fe40003000000 */
[----:B------:R-:W-:-:S04]  /*0da0*/  ISETP.LT.AND P6, PT, R0, 0x3, !P0 ;  /* 0x000000030000780c */ /* 0x000fc800047c1270 */
[----:B------:R-:W-:-:S04]  /*0db0*/  PLOP3.LUT P6, PT, P6, P4, PT, 0x80, 0x0 ;  /* 0x000000000000781c */ /* 0x000fc800037c9070 */
[----:B------:R-:W-:Y:S01]  /*0dc0*/  ISETP.LT.AND P6, PT, R5, 0x100, P6 ;  /* 0x000001000500780c */ /* 0x000fe200037c1270 */
[----:B------:R-:W-:-:S12]  /*0dd0*/  IMAD.MOV.U32 R6, RZ, RZ, RZ ;  /* 0x000000ffff067224 */ /* 0x000fd800078e00ff */
[----:B------:R1:W2:Y:S01]  /*0de0*/  @P6 LDG.E R6, desc[UR4][R14.64] ;  /* 0x000000040e066981 */ /* 0x0002a2000c1e1900 */
[----:B------:R-:W-:Y:S02]  /*0df0*/  FSEL R8, R8, -INF , P5 ;  /* 0xff80000008087808 */ /* 0x000fe40002800000 */
[----:B------:R-:W-:-:S04]  /*0e00*/  FSEL R12, R12, -INF , P5 ;  /* 0xff8000000c0c7808 */ /* 0x000fc80002800000 */
[----:B------:R-:W-:Y:S02]  /*0e10*/  FSETP.NAN.AND P5, PT, R12, R12, PT ;  /* 0x0000000c0c00720b */ /* 0x000fe40003fa8000 */
[----:B------:R-:W-:Y:S02]  /*0e20*/  ISETP.GT.AND P3, PT, R4, -0x2, P3 ;  /* 0xfffffffe0400780c */ /* 0x000fe40001f64270 */
[----:B------:R-:W-:Y:S02]  /*0e30*/  ISETP.GT.AND P2, PT, R7, -0x2, !P2 ;  /* 0xfffffffe0700780c */ /* 0x000fe40005744270 */
[----:B-1----:R-:W-:Y:S01]  /*0e40*/  CS2R R14, SRZ ;  /* 0x00000000000e7805 */ /* 0x002fe2000001ff00 */
[----:B------:R-:W-:-:S04]  /*0e50*/  VIADD R11, R5, 0x7 ;  /* 0x00000007050b7836 */ /* 0x000fc80000000000 */
[----:B------:R-:W-:Y:S01]  /*0e60*/  IMAD.WIDE R10, R11, 0x4, R2 ;  /* 0x000000040b0a7825 */ /* 0x000fe200078e0202 */
[----:B--2---:R-:W-:Y:S02]  /*0e70*/  SEL R6, R6, RZ, P6 ;  /* 0x000000ff06067207 */ /* 0x004fe40003000000 */
[----:B------:R-:W-:Y:S02]  /*0e80*/  FSETP.NAN.AND P6, PT, R8, R8, PT ;  /* 0x000000080800720b */ /* 0x000fe40003fc8000 */
[----:B------:R-:W-:Y:S02]  /*0e90*/  FSEL R13, R6, -INF , P4 ;  /* 0xff800000060d7808 */ /* 0x000fe40002000000 */
[----:B------:R-:W-:-:S09]  /*0ea0*/  FSETP.GT.AND P4, PT, R8, R16, PT ;  /* 0x000000100800720b */ /* 0x000fd20003f84000 */
[----:B------:R-:W-:Y:S02]  /*0eb0*/  @!P6 FSEL R8, R8, R16, P4 ;  /* 0x000000100808e208 */ /* 0x000fe40002000000 */
[----:B------:R-:W-:Y:S02]  /*0ec0*/  FSETP.NAN.AND P4, PT, R13, R13, PT ;  /* 0x0000000d0d00720b */ /* 0x000fe40003f88000 */
[----:B------:R-:W-:-:S04]  /*0ed0*/  FSETP.GT.AND P6, PT, R12, R9, PT ;  /* 0x000000090c00720b */ /* 0x000fc80003fc4000 */
[----:B------:R-:W-:Y:S02]  /*0ee0*/  @!P5 FSEL R12, R12, R9, P6 ;  /* 0x000000090c0cd208 */ /* 0x000fe40003000000 */
[----:B------:R-:W-:Y:S02]  /*0ef0*/  ISETP.LT.AND P5, PT, R4, 0x3, !P0 ;  /* 0x000000030400780c */ /* 0x000fe400047a1270 */
[CC--:B------:R-:W-:Y:S02]  /*0f00*/  FSETP.GT.AND P6, PT, R13.reuse, R8.reuse, PT ;  /* 0x000000080d00720b */ /* 0x0c0fe40003fc4000 */
[----:B------:R-:W-:Y:S02]  /*0f10*/  ISETP.LT.AND P0, PT, R0, 0x2, !P0 ;  /* 0x000000020000780c */ /* 0x000fe40004701270 */
[----:B------:R-:W-:Y:S02]  /*0f20*/  PLOP3.LUT P5, PT, P5, P3, PT, 0x80, 0x0 ;  /* 0x000000000000781c */ /* 0x000fe40002fa7070 */
[----:B------:R-:W-:-:S02]  /*0f30*/  @!P4 FSEL R13, R13, R8, P6 ;  /* 0x000000080d0dc208 */ /* 0x000fc40003000000 */
[----:B------:R-:W-:Y:S02]  /*0f40*/  ISETP.GT.AND P6, PT, R7, -0x2, P1 ;  /* 0xfffffffe0700780c */ /* 0x000fe40000fc4270 */
[----:B------:R-:W-:Y:S02]  /*0f50*/  PLOP3.LUT P4, PT, P0, P2, PT, 0x80, 0x0 ;  /* 0x000000000000781c */ /* 0x000fe40000785070 */
[C---:B------:R-:W-:Y:S01]  /*0f60*/  ISETP.LT.AND P5, PT, R5.reuse, 0x100, P5 ;  /* 0x000001000500780c */ /* 0x040fe20002fa1270 */
[C---:B------:R-:W-:Y:S01]  /*0f70*/  VIADD R9, R5.reuse, 0x6 ;  /* 0x0000000605097836 */ /* 0x040fe20000000000 */
[----:B------:R-:W-:Y:S02]  /*0f80*/  PLOP3.LUT P0, PT, P0, P6, PT, 0x80, 0x0 ;  /* 0x000000000000781c */ /* 0x000fe4000070d070 */
[----:B------:R-:W-:Y:S01]  /*0f90*/  ISETP.LT.AND P4, PT, R5, 0x100, P4 ;  /* 0x000001000500780c */ /* 0x000fe20002781270 */
[----:B------:R-:W-:Y:S01]  /*0fa0*/  IMAD.WIDE R8, R9, 0x4, R2 ;  /* 0x0000000409087825 */ /* 0x000fe200078e0202 */
[----:B------:R-:W-:-:S03]  /*0fb0*/  ISETP.LT.AND P0, PT, R5, 0x100, P0 ;  /* 0x000001000500780c */ /* 0x000fc60000701270 */
[----:B------:R-:W-:-:S04]  /*0fc0*/  IMAD.MOV.U32 R16, RZ, RZ, RZ ;  /* 0x000000ffff107224 */ /* 0x000fc800078e00ff */
[----:B------:R-:W2:Y:S04]  /*0fd0*/  @P5 LDG.E R14, desc[UR4][R8.64] ;  /* 0x00000004080e5981 */ /* 0x000ea8000c1e1900 */
[----:B------:R-:W3:Y:S04]  /*0fe0*/  @P4 LDG.E R15, desc[UR4][R8.64] ;  /* 0x00000004080f4981 */ /* 0x000ee8000c1e1900 */
[----:B------:R-:W4:Y:S01]  /*0ff0*/  @P0 LDG.E R16, desc[UR4][R10.64] ;  /* 0x000000040a100981 */ /* 0x000f22000c1e1900 */
[----:B------:R-:W-:Y:S01]  /*1000*/  VIADD R6, R7, 0x2 ;  /* 0x0000000207067836 */ /* 0x000fe20000000000 */
[----:B--2---:R-:W-:-:S04]  /*1010*/  SEL R17, R14, RZ, P5 ;  /* 0x000000ff0e117207 */ /* 0x004fc80002800000 */
[----:B------:R-:W-:Y:S02]  /*1020*/  ISETP.GE.U32.AND P5, PT, R6, 0x5, PT ;  /* 0x000000050600780c */ /* 0x000fe40003fa6070 */
[----:B---3--:R-:W-:Y:S02]  /*1030*/  SEL R18, R15, RZ, P4 ;  /* 0x000000ff0f127207 */ /* 0x008fe40002000000 */
[----:B------:R-:W-:Y:S02]  /*1040*/  ISETP.GT.AND P4, PT, R0, RZ, !P5 ;  /* 0x000000ff0000720c */ /* 0x000fe40006f84270 */
[----:B----4-:R-:W-:Y:S02]  /*1050*/  SEL R19, R16, RZ, P0 ;  /* 0x000000ff10137207 */ /* 0x010fe40000000000 */
[----:B------:R-:W-:-:S04]  /*1060*/  ISETP.LT.AND P0, PT, R7, 0x2, P4 ;  /* 0x000000020700780c */ /* 0x000fc80002701270 */
[----:B------:R-:W-:Y:S01]  /*1070*/  ISETP.LT.AND P0, PT, R5, 0x100, P0 ;  /* 0x000001000500780c */ /* 0x000fe20000701270 */
[----:B------:R-:W-:-:S12]  /*1080*/  IMAD.MOV.U32 R14, RZ, RZ, RZ ;  /* 0x000000ffff0e7224 */ /* 0x000fd800078e00ff */
[----:B------:R-:W2:Y:S01]  /*1090*/  @P0 LDG.E R14, desc[UR4][R10.64] ;  /* 0x000000040a0e0981 */ /* 0x000ea2000c1e1900 */
[----:B------:R-:W-:Y:S01]  /*10a0*/  FSEL R15, R17, -INF , P3 ;  /* 0xff800000110f7808 */ /* 0x000fe20001800000 */
[----:B------:R-:W-:-:S04]  /*10b0*/  VIADD R9, R5, 0x8 ;  /* 0x0000000805097836 */ /* 0x000fc80000000000 */
[----:B------:R-:W-:Y:S01]  /*10c0*/  IMAD.WIDE R8, R9, 0x4, R2 ;  /* 0x0000000409087825 */ /* 0x000fe200078e0202 */
[----:B--2---:R-:W-:Y:S02]  /*10d0*/  SEL R20, R14, RZ, P0 ;  /* 0x000000ff0e147207 */ /* 0x004fe40000000000 */
[----:B------:R-:W-:-:S04]  /*10e0*/  ISETP.GT.AND P0, PT, R4, RZ, !P5 ;  /* 0x000000ff0400720c */ /* 0x000fc80006f04270 */
[----:B------:R-:W-:-:S04]  /*10f0*/  ISETP.LT.AND P3, PT, R7, 0x2, P0 ;  /* 0x000000020700780c */ /* 0x000fc80000761270 */
[----:B------:R-:W-:Y:S01]  /*1100*/  ISETP.LT.AND P3, PT, R5, 0x100, P3 ;  /* 0x000001000500780c */ /* 0x000fe20001f61270 */
[----:B------:R-:W-:-:S12]  /*1110*/  IMAD.MOV.U32 R14, RZ, RZ, RZ ;  /* 0x000000ffff0e7224 */ /* 0x000fd800078e00ff */
[----:B------:R-:W2:Y:S01]  /*1120*/  @P3 LDG.E R14, desc[UR4][R8.64] ;  /* 0x00000004080e3981 */ /* 0x000ea2000c1e1900 */
[----:B------:R-:W-:-:S04]  /*1130*/  FSEL R16, R18, -INF , P2 ;  /* 0xff80000012107808 */ /* 0x000fc80001000000 */
[----:B------:R-:W-:Y:S02]  /*1140*/  FSETP.NAN.AND P2, PT, R16, R16, PT ;  /* 0x000000101000720b */ /* 0x000fe40003f48000 */
[----:B------:R-:W-:Y:S02]  /*1150*/  FSEL R10, R20, -INF , P4 ;  /* 0xff800000140a7808 */ /* 0x000fe40002000000 */
[C---:B------:R-:W-:Y:S02]  /*1160*/  FSETP.GT.AND P4, PT, R15.reuse, R12, PT ;  /* 0x0000000c0f00720b */ /* 0x040fe40003f84000 */
[----:B--2---:R-:W-:Y:S02]  /*1170*/  SEL R11, R14, RZ, P3 ;  /* 0x000000ff0e0b7207 */ /* 0x004fe40001800000 */
[----:B------:R-:W-:Y:S02]  /*1180*/  FSETP.NAN.AND P3, PT, R15, R15, PT ;  /* 0x0000000f0f00720b */ /* 0x000fe40003f68000 */
[----:B------:R-:W-:-:S02]  /*1190*/  FSEL R14, R19, -INF , P6 ;  /* 0xff800000130e7808 */ /* 0x000fc40003000000 */
[----:B------:R-:W-:Y:S02]  /*11a0*/  FSEL R11, R11, -INF , P0 ;  /* 0xff8000000b0b7808 */ /* 0x000fe40000000000 */
[----:B------:R-:W-:Y:S02]  /*11b0*/  FSETP.NAN.AND P6, PT, R14, R14, PT ;  /* 0x0000000e0e00720b */ /* 0x000fe40003fc8000 */
[----:B------:R-:W-:-:S05]  /*11c0*/  FSETP.GT.AND P0, PT, R16, R13, PT ;  /* 0x0000000d1000720b */ /* 0x000fca0003f04000 */
[----:B------:R-:W-:Y:S02]  /*11d0*/  @!P3 FSEL R15, R15, R12, P4 ;  /* 0x0000000c0f0fb208 */ /* 0x000fe40002000000 */
[----:B------:R-:W-:Y:S02]  /*11e0*/  @!P2 FSEL R16, R16, R13, P0 ;  /* 0x0000000d1010a208 */ /* 0x000fe40000000000 */
[----:B------:R-:W-:Y:S02]  /*11f0*/  FSETP.NAN.AND P3, PT, R10, R10, PT ;  /* 0x0000000a0a00720b */ /* 0x000fe40003f68000 */
[----:B------:R-:W-:Y:S02]  /*1200*/  FSETP.NAN.AND P0, PT, R11, R11, PT ;  /* 0x0000000b0b00720b */ /* 0x000fe40003f08000 */
[----:B------:R-:W-:-:S04]  /*1210*/  FSETP.GT.AND P2, PT, R14, R15, PT ;  /* 0x0000000f0e00720b */ /* 0x000fc80003f44000 */
[----:B------:R-:W-:Y:S02]  /*1220*/  @!P6 FSEL R14, R14, R15, P2 ;  /* 0x0000000f0e0ee208 */ /* 0x000fe40001000000 */
[C---:B------:R-:W-:Y:S02]  /*1230*/  FSETP.GT.AND P6, PT, R10.reuse, R16, PT ;  /* 0x000000100a00720b */ /* 0x040fe40003fc4000 */
[----:B------:R-:W-:Y:S02]  /*1240*/  FSETP.GT.AND P4, PT, R11, R14, PT ;  /* 0x0000000e0b00720b */ /* 0x000fe40003f84000 */
[----:B------:R-:W-:Y:S02]  /*1250*/  ISETP.GE.AND P2, PT, R7, 0x2, PT ;  /* 0x000000020700780c */ /* 0x000fe40003f46270 */
[----:B------:R-:W-:Y:S02]  /*1260*/  @!P3 FSEL R10, R10, R16, P6 ;  /* 0x000000100a0ab208 */ /* 0x000fe40003000000 */
[----:B------:R-:W-:-:S02]  /*1270*/  @!P0 FSEL R11, R11, R14, P4 ;  /* 0x0000000e0b0b8208 */ /* 0x000fc40002000000 */
[C---:B------:R-:W-:Y:S02]  /*1280*/  ISETP.GT.AND P6, PT, R0.reuse, -0x1, !P5 ;  /* 0xffffffff0000780c */ /* 0x040fe40006fc4270 */
[C---:B------:R-:W-:Y:S02]  /*1290*/  ISETP.LT.AND P4, PT, R0.reuse, 0x3, !P2 ;  /* 0x000000030000780c */ /* 0x040fe40005781270 */
[----:B------:R-:W-:Y:S02]  /*12a0*/  ISETP.GT.AND P3, PT, R0, -0x2, !P5 ;  /* 0xfffffffe0000780c */ /* 0x000fe40006f64270 */
[----:B------:R-:W-:Y:S02]  /*12b0*/  ISETP.LT.AND P0, PT, R7, 0x2, P6 ;  /* 0x000000020700780c */ /* 0x000fe40003701270 */
[----:B------:R-:W-:Y:S02]  /*12c0*/  PLOP3.LUT P4, PT, P4, P3, PT, 0x80, 0x0 ;  /* 0x000000000000781c */ /* 0x000fe40002787070 */
[----:B------:R-:W-:-:S02]  /*12d0*/  ISETP.LT.AND P0, PT, R5, 0x100, P0 ;  /* 0x000001000500780c */ /* 0x000fc40000701270 */
[C---:B------:R-:W-:Y:S01]  /*12e0*/  ISETP.LT.AND P4, PT, R5.reuse, 0x100, P4 ;  /* 0x000001000500780c */ /* 0x040fe20002781270 */
[----:B------:R-:W-:Y:S01]  /*12f0*/  VIADD R13, R5, 0x9 ;  /* 0x00000009050d7836 */ /* 0x000fe20000000000 */
[----:B------:R-:W-:Y:S01]  /*1300*/  CS2R R14, SRZ ;  /* 0x00000000000e7805 */ /* 0x000fe2000001ff00 */
[----:B------:R-:W-:Y:S02]  /*1310*/  IMAD.MOV.U32 R7, RZ, RZ, RZ ;  /* 0x000000ffff077224 */ /* 0x000fe400078e00ff */
[----:B------:R-:W-:-:S06]  /*1320*/  IMAD.WIDE R12, R13, 0x4, R2 ;  /* 0x000000040d0c7825 */ /* 0x000fcc00078e0202 */
[----:B------:R-:W2:Y:S04]  /*1330*/  @P0 LDG.E R7, desc[UR4][R8.64] ;  /* 0x0000000408070981 */ /* 0x000ea8000c1e1900 */
[----:B------:R-:W3:Y:S04]  /*1340*/  @P0 LDG.E R14, desc[UR4][R12.64] ;  /* 0x000000040c0e0981 */ /* 0x000ee8000c1e1900 */
[----:B------:R-:W4:Y:S01]  /*1350*/  @P4 LDG.E R15, desc[UR4][R12.64] ;  /* 0x000000040c0f4981 */ /* 0x000f22000c1e1900 */
[----:B--2---:R-:W-:Y:S02]  /*1360*/  SEL R16, R7, RZ, P0 ;  /* 0x000000ff07107207 */ /* 0x004fe40000000000 */
[----:B---3--:R-:W-:-:S02]  /*1370*/  SEL R14, R14, RZ, P0 ;  /* 0x000000ff0e0e7207 */ /* 0x008fc40000000000 */
[C---:B------:R-:W-:Y:S02]  /*1380*/  ISETP.LT.AND P0, PT, R4.reuse, 0x3, !P2 ;  /* 0x000000030400780c */ /* 0x040fe40005701270 */
[----:B----4-:R-:W-:Y:S02]  /*1390*/  SEL R15, R15, RZ, P4 ;  /* 0x000000ff0f0f7207 */ /* 0x010fe40002000000 */
[----:B------:R-:W-:-:S04]  /*13a0*/  ISETP.GT.AND P4, PT, R4, -0x2, !P5 ;  /* 0xfffffffe0400780c */ /* 0x000fc80006f84270 */
[----:B------:R-:W-:-:S04]  /*13b0*/  PLOP3.LUT P0, PT, P0, P4, PT, 0x80, 0x0 ;  /* 0x000000000000781c */ /* 0x000fc80000709070 */
[C---:B------:R-:W-:Y:S01]  /*13c0*/  ISETP.LT.AND P0, PT, R5.reuse, 0x100, P0 ;  /* 0x000001000500780c */ /* 0x040fe20000701270 */
[----:B------:R-:W-:Y:S02]  /*13d0*/  VIADD R7, R5, 0xa ;  /* 0x0000000a05077836 */ /* 0x000fe40000000000 */
[----:B------:R-:W-:Y:S02]  /*13e0*/  IMAD.MOV.U32 R4, RZ, RZ, RZ ;  /* 0x000000ffff047224 */ /* 0x000fe400078e00ff */
[----:B------:R-:W-:-:S08]  /*13f0*/  IMAD.WIDE R8, R7, 0x4, R2 ;  /* 0x0000000407087825 */ /* 0x000fd000078e0202 */
[----:B------:R-:W2:Y:S01]  /*1400*/  @P0 LDG.E R4, desc[UR4][R8.64] ;  /* 0x0000000408040981 */ /* 0x000ea2000c1e1900 */
[C---:B------:R-:W-:Y:S01]  /*1410*/  VIADD R7, R0.reuse, 0x2 ;  /* 0x0000000200077836 */ /* 0x040fe20000000000 */
[----:B------:R-:W-:-:S04]  /*1420*/  ISETP.LT.AND P2, PT, R0, 0x2, !P2 ;  /* 0x000000020000780c */ /* 0x000fc80005741270 */
[----:B------:R-:W-:Y:S02]  /*1430*/  ISETP.LT.U32.AND P5, PT, R7, 0x5, !P5 ;  /* 0x000000050700780c */ /* 0x000fe40006fa1070 */
[----:B------:R-:W-:Y:S01]  /*1440*/  ISETP.LT.U32.AND P1, PT, R6, 0x5, P1 ;  /* 0x000000050600780c */ /* 0x000fe20000f21070 */
[----:B------:R-:W-:Y:S02]  /*1450*/  IMAD.MOV.U32 R0, RZ, RZ, RZ ;  /* 0x000000ffff007224 */ /* 0x000fe400078e00ff */
[----:B------:R-:W-:-:S04]  /*1460*/  VIADD R7, R5, 0xb ;  /* 0x0000000b05077836 */ /* 0x000fc80000000000 */
[----:B------:R-:W-:Y:S01]  /*1470*/  IMAD.WIDE R2, R7, 0x4, R2 ;  /* 0x0000000407027825 */ /* 0x000fe200078e0202 */
[----:B------:R-:W-:Y:S01]  /*1480*/  FSEL R13, R16, -INF , P6 ;  /* 0xff800000100d7808 */ /* 0x000fe20003000000 */
[----:B------:R-:W1:Y:S01]  /*1490*/  LDC.64 R6, c[0x0][0x218] ;  /* 0x00008600ff067b82 */ /* 0x000e620000000a00 */
[----:B--2---:R-:W-:Y:S02]  /*14a0*/  SEL R17, R4, RZ, P0 ;  /* 0x000000ff04117207 */ /* 0x004fe40000000000 */
[----:B------:R-:W-:-:S04]  /*14b0*/  PLOP3.LUT P0, PT, P2, P5, PT, 0x80, 0x0 ;  /* 0x000000000000781c */ /* 0x000fc8000170b070 */
[----:B------:R-:W-:Y:S02]  /*14c0*/  ISETP.LT.AND P0, PT, R5, 0x100, P0 ;  /* 0x000001000500780c */ /* 0x000fe40000701270 */
[----:B------:R-:W-:-:S04]  /*14d0*/  PLOP3.LUT P2, PT, P2, P1, PT, 0x80, 0x0 ;  /* 0x000000000000781c */ /* 0x000fc80001743070 */
[----:B------:R-:W-:Y:S01]  /*14e0*/  ISETP.LT.AND P2, PT, R5, 0x100, P2 ;  /* 0x000001000500780c */ /* 0x000fe20001741270 */
[----:B------:R-:W-:-:S06]  /*14f0*/  IMAD.MOV.U32 R4, RZ, RZ, RZ ;  /* 0x000000ffff047224 */ /* 0x000fcc00078e00ff */
[----:B------:R-:W2:Y:S06]  /*1500*/  @P0 LDG.E R0, desc[UR4][R8.64] ;  /* 0x0000000408000981 */ /* 0x000eac000c1e1900 */
[----:B------:R1:W3:Y:S01]  /*1510*/  @P2 LDG.E R4, desc[UR4][R2.64] ;  /* 0x0000000402042981 */ /* 0x0002e2000c1e1900 */
[----:B------:R-:W-:Y:S02]  /*1520*/  FSEL R12, R14, -INF , P6 ;  /* 0xff8000000e0c7808 */ /* 0x000fe40003000000 */
[----:B------:R-:W-:Y:S02]  /*1530*/  FSEL R14, R17, -INF , P4 ;  /* 0xff800000110e7808 */ /* 0x000fe40002000000 */
[----:B------:R-:W-:-:S02]  /*1540*/  FSETP.NAN.AND P6, PT, R12, R12, PT ;  /* 0x0000000c0c00720b */ /* 0x000fc40003fc8000 */
[----:B------:R-:W-:Y:S01]  /*1550*/  FSETP.GT.AND P4, PT, R13, R10, PT ;  /* 0x0000000a0d00720b */ /* 0x000fe20003f84000 */
[----:B-1----:R-:W-:Y:S01]  /*1560*/  IMAD.WIDE R2, R5, 0x4, R6 ;  /* 0x0000000405027825 */ /* 0x002fe200078e0206 */
[----:B--2---:R-:W-:Y:S02]  /*1570*/  SEL R16, R0, RZ, P0 ;  /* 0x000000ff00107207 */ /* 0x004fe40000000000 */
[----:B------:R-:W-:Y:S02]  /*1580*/  FSETP.NAN.AND P0, PT, R13, R13, PT ;  /* 0x0000000d0d00720b */ /* 0x000fe40003f08000 */
[----:B------:R-:W-:Y:S02]  /*1590*/  FSEL R0, R15, -INF , P3 ;  /* 0xff8000000f007808 */ /* 0x000fe40001800000 */
[----:B---3--:R-:W-:Y:S02]  /*15a0*/  SEL R4, R4, RZ, P2 ;  /* 0x000000ff04047207 */ /* 0x008fe40001000000 */
[----:B------:R-:W-:-:S02]  /*15b0*/  FSETP.NAN.AND P2, PT, R0, R0, PT ;  /* 0x000000000000720b */ /* 0x000fc40003f48000 */
[----:B------:R-:W-:Y:S02]  /*15c0*/  FSEL R8, R16, -INF , P5 ;  /* 0xff80000010087808 */ /* 0x000fe40002800000 */
[----:B------:R-:W-:-:S03]  /*15d0*/  FSETP.NAN.AND P3, PT, R14, R14, PT ;  /* 0x0000000e0e00720b */ /* 0x000fc60003f68000 */
[----:B------:R-:W-:Y:S02]  /*15e0*/  @!P0 FSEL R13, R13, R10, P4 ;  /* 0x0000000a0d0d8208 */ /* 0x000fe40002000000 */
[----:B------:R-:W-:Y:S02]  /*15f0*/  FSETP.GT.AND P5, PT, R12, R11, PT ;  /* 0x0000000b0c00720b */ /* 0x000fe40003fa4000 */
[----:B------:R-:W-:Y:S02]  /*1600*/  FSETP.GT.AND P4, PT, R0, R13, PT ;  /* 0x0000000d0000720b */ /* 0x000fe40003f84000 */
[----:B------:R-:W-:Y:S02]  /*1610*/  FSEL R9, R4, -INF , P1 ;  /* 0xff80000004097808 */ /* 0x000fe40000800000 */
[----:B------:R-:W-:Y:S02]  /*1620*/  @!P6 FSEL R12, R12, R11, P5 ;  /* 0x0000000b0c0ce208 */ /* 0x000fe40002800000 */
[----:B------:R-:W-:-:S02]  /*1630*/  @!P2 FSEL R0, R0, R13, P4 ;  /* 0x0000000d0000a208 */ /* 0x000fc40002000000 */
[----:B------:R-:W-:Y:S02]  /*1640*/  ISETP.GE.AND P4, PT, R5, 0x100, PT ;  /* 0x000001000500780c */ /* 0x000fe40003f86270 */
[----:B------:R-:W-:Y:S02]  /*1650*/  FSETP.NAN.AND P0, PT, R9, R9, PT ;  /* 0x000000090900720b */ /* 0x000fe40003f08000 */
[----:B------:R-:W-:Y:S02]  /*1660*/  FSETP.NAN.AND P1, PT, R8, R8, PT ;  /* 0x000000080800720b */ /* 0x000fe40003f28000 */
[----:B------:R-:W-:-:S04]  /*1670*/  FSETP.GT.AND P5, PT, R14, R12, PT ;  /* 0x0000000c0e00720b */ /* 0x000fc80003fa4000 */
[----:B------:R-:W-:Y:S02]  /*1680*/  @!P3 FSEL R14, R14, R12, P5 ;  /* 0x0000000c0e0eb208 */ /* 0x000fe40002800000 */
[----:B------:R-:W-:Y:S02]  /*1690*/  FSETP.GT.AND P2, PT, R8, R0, PT ;  /* 0x000000000800720b */ /* 0x000fe40003f44000 */
[----:B------:R-:W-:-:S03]  /*16a0*/  FSETP.GT.AND P3, PT, R9, R14, PT ;  /* 0x0000000e0900720b */ /* 0x000fc60003f64000 */
[----:B------:R-:W-:Y:S02]  /*16b0*/  @!P1 FSEL R8, R8, R0, P2 ;  /* 0x0000000008089208 */ /* 0x000fe40001000000 */
[----:B------:R-:W-:Y:S01]  /*16c0*/  @!P0 FSEL R9, R9, R14, P3 ;  /* 0x0000000e09098208 */ /* 0x000fe20001800000 */
[----:B------:R-:W-:Y:S07]  /*16d0*/  @P4 EXIT ;  /* 0x000000000000494d */ /* 0x000fee0003800000 */
[----:B------:R-:W-:Y:S01]  /*16e0*/  STG.E.64 desc[UR4][R2.64], R8 ;  /* 0x0000000802007986 */ /* 0x000fe2000c101b04 */
[----:B------:R-:W-:Y:S05]  /*16f0*/  EXIT ;  /* 0x000000000000794d */ /* 0x000fea0003800000 */
.L_x_0:
[----:B------:R-:W-:-:S00]  /*1700*/  BRA `(.L_x_0) ;  /* 0xfffffffc00fc7947 */ /* 0x000fc0000383ffff */
[----:B------:R-:W-:-:S00]  /*1710*/  NOP ;  /* 0x0000000000007918 */ /* 0x000fc00000000000 */
        /* <DEDUP_REMOVED lines=14> */
.L_x_1:


//--------------------- .nv.constant0.triton_poi_fused_max_pool2d_with_indices_0 --------------------------
	.section	.nv.constant0.triton_poi_fused_max_pool2d_with_indices_0,"a",@progbits
	.sectionflags	@""
	.align	4
.nv.constant0.triton_poi_fused_max_pool2d_with_indices_0:
	.zero		548
